//
// Generated by NVIDIA NVVM Compiler
//
// Compiler Build ID: CL-36424714
// Cuda compilation tools, release 13.0, V13.0.88
// Based on NVVM 20.0.0
//

.version 9.0
.target sm_100
.address_size 64

	// .globl	_Z36generate_anchors_single_level_kernelPKfPfiiiii

.visible .entry _Z36generate_anchors_single_level_kernelPKfPfiiiii(
	.param .u64 .ptr .align 1 _Z36generate_anchors_single_level_kernelPKfPfiiiii_param_0,
	.param .u64 .ptr .align 1 _Z36generate_anchors_single_level_kernelPKfPfiiiii_param_1,
	.param .u32 _Z36generate_anchors_single_level_kernelPKfPfiiiii_param_2,
	.param .u32 _Z36generate_anchors_single_level_kernelPKfPfiiiii_param_3,
	.param .u32 _Z36generate_anchors_single_level_kernelPKfPfiiiii_param_4,
	.param .u32 _Z36generate_anchors_single_level_kernelPKfPfiiiii_param_5,
	.param .u32 _Z36generate_anchors_single_level_kernelPKfPfiiiii_param_6
)
{
	.reg .pred 	%p<2>;
	.reg .b32 	%r<22>;
	.reg .b32 	%f<11>;
	.reg .b64 	%rd<9>;

	ld.param.u64 	%rd1, [_Z36generate_anchors_single_level_kernelPKfPfiiiii_param_0];
	ld.param.u64 	%rd2, [_Z36generate_anchors_single_level_kernelPKfPfiiiii_param_1];
	ld.param.u32 	%r6, [_Z36generate_anchors_single_level_kernelPKfPfiiiii_param_2];
	ld.param.u32 	%r2, [_Z36generate_anchors_single_level_kernelPKfPfiiiii_param_3];
	ld.param.u32 	%r3, [_Z36generate_anchors_single_level_kernelPKfPfiiiii_param_4];
	ld.param.u32 	%r4, [_Z36generate_anchors_single_level_kernelPKfPfiiiii_param_5];
	ld.param.u32 	%r5, [_Z36generate_anchors_single_level_kernelPKfPfiiiii_param_6];
	mov.u32 	%r7, %ctaid.x;
	mov.u32 	%r8, %ntid.x;
	mov.u32 	%r9, %tid.x;
	mad.lo.s32 	%r1, %r7, %r8, %r9;
	mul.lo.s32 	%r10, %r2, %r6;
	mul.lo.s32 	%r11, %r10, %r5;
	setp.ge.s32 	%p1, %r1, %r11;
	@%p1 bra 	$L__BB0_2;
	cvta.to.global.u64 	%rd3, %rd1;
	cvta.to.global.u64 	%rd4, %rd2;
	div.s32 	%r12, %r1, %r5;
	mul.lo.s32 	%r13, %r12, %r5;
	sub.s32 	%r14, %r1, %r13;
	div.s32 	%r15, %r12, %r2;
	mul.lo.s32 	%r16, %r15, %r2;
	sub.s32 	%r17, %r12, %r16;
	mul.lo.s32 	%r18, %r17, %r4;
	cvt.rn.f32.s32 	%f1, %r18;
	mul.lo.s32 	%r19, %r15, %r3;
	cvt.rn.f32.s32 	%f2, %r19;
	shl.b32 	%r20, %r14, 2;
	mul.wide.s32 	%rd5, %r20, 4;
	add.s64 	%rd6, %rd3, %rd5;
	ld.global.f32 	%f3, [%rd6];
	ld.global.f32 	%f4, [%rd6+4];
	ld.global.f32 	%f5, [%rd6+8];
	ld.global.f32 	%f6, [%rd6+12];
	add.f32 	%f7, %f3, %f1;
	shl.b32 	%r21, %r1, 2;
	mul.wide.s32 	%rd7, %r21, 4;
	add.s64 	%rd8, %rd4, %rd7;
	st.global.f32 	[%rd8], %f7;
	add.f32 	%f8, %f4, %f2;
	st.global.f32 	[%rd8+4], %f8;
	add.f32 	%f9, %f5, %f1;
	st.global.f32 	[%rd8+8], %f9;
	add.f32 	%f10, %f6, %f2;
	st.global.f32 	[%rd8+12], %f10;
$L__BB0_2:
	ret;

}


// ===== COMPILED SASS (sm_100) =====

	.target	sm_100

	.elftype	@"ET_EXEC"


//--------------------- .note.nv.tkinfo           --------------------------
	.section	.note.nv.tkinfo,"",@"SHT_NOTE"
	.sectionflags	@"SHF_NOTE_NV_TKINFO"
	.tkinfo
        /*0018*/ 	.word	0x00000002
        /*0030*/ 	.string	""
        /*0030*/ 	.string	"ptxas"
        /*0030*/ 	.string	"Cuda compilation tools, release 13.0, V13.0.88"
        /*0030*/ 	.string	"Build cuda_13.0.r13.0/compiler.36424714_0"
        /*0030*/ 	.string	"-arch sm_100 -m 64 "



//--------------------- .note.nv.cuinfo           --------------------------
	.section	.note.nv.cuinfo,"",@"SHT_NOTE"
	.sectionflags	@"SHF_NOTE_NV_CUINFO"
        /*0018*/ 	.short	0x0002
        /*001a*/ 	.short	0x0064
        /*001c*/ 	.short	0x0082
	.zero		2


//--------------------- .nv.info                  --------------------------
	.section	.nv.info,"",@"SHT_CUDA_INFO"
	.align	4


	//----- nvinfo : EIATTR_REGCOUNT
	.align		4
        /*0000*/ 	.byte	0x04, 0x2f
        /*0002*/ 	.short	(.L_1 - .L_0)
	.align		4
.L_0:
        /*0004*/ 	.word	index@(_Z36generate_anchors_single_level_kernelPKfPfiiiii)
        /*0008*/ 	.word	0x00000012


	//----- nvinfo : EIATTR_FRAME_SIZE
	.align		4
.L_1:
        /*000c*/ 	.byte	0x04, 0x11
        /*000e*/ 	.short	(.L_3 - .L_2)
	.align		4
.L_2:
        /*0010*/ 	.word	index@(_Z36generate_anchors_single_level_kernelPKfPfiiiii)
        /*0014*/ 	.word	0x00000000


	//----- nvinfo : EIATTR_MIN_STACK_SIZE
	.align		4
.L_3:
        /*0018*/ 	.byte	0x04, 0x12
        /*001a*/ 	.short	(.L_5 - .L_4)
	.align		4
.L_4:
        /*001c*/ 	.word	index@(_Z36generate_anchors_single_level_kernelPKfPfiiiii)
        /*0020*/ 	.word	0x00000000
.L_5:


//--------------------- .nv.compat                --------------------------
	.section	.nv.compat,"",@"SHT_CUDA_COMPAT_INFO"
	.align	4
        /*0000*/ 	.byte	0x02, 0x09, 0x00, 0x00, 0x02, 0x02, 0x01, 0x00, 0x02, 0x05, 0x05, 0x00, 0x03, 0x07, 0x01, 0x01
        /*0010*/ 	.byte	0x02, 0x03, 0x00, 0x00, 0x02, 0x06, 0x01, 0x00, 0x04, 0x0b, 0x08, 0x00, 0x09, 0x00, 0x00, 0x00
        /*0020*/ 	.byte	0x00, 0x00, 0x00, 0x00


//--------------------- .nv.info._Z36generate_anchors_single_level_kernelPKfPfiiiii --------------------------
	.section	.nv.info._Z36generate_anchors_single_level_kernelPKfPfiiiii,"",@"SHT_CUDA_INFO"
	.sectionflags	@""
	.align	4


	//----- nvinfo : EIATTR_CUDA_API_VERSION
	.align		4
        /*0000*/ 	.byte	0x04, 0x37
        /*0002*/ 	.short	(.L_7 - .L_6)
.L_6:
        /*0004*/ 	.word	0x00000082


	//----- nvinfo : EIATTR_KPARAM_INFO
	.align		4
.L_7:
        /*0008*/ 	.byte	0x04, 0x17
        /*000a*/ 	.short	(.L_9 - .L_8)
.L_8:
        /*000c*/ 	.word	0x00000000
        /*0010*/ 	.short	0x0006
        /*0012*/ 	.short	0x0020
        /*0014*/ 	.byte	0x00, 0xf0, 0x11, 0x00


	//----- nvinfo : EIATTR_KPARAM_INFO
	.align		4
.L_9:
        /*0018*/ 	.byte	0x04, 0x17
        /*001a*/ 	.short	(.L_11 - .L_10)
.L_10:
        /*001c*/ 	.word	0x00000000
        /*0020*/ 	.short	0x0005
        /*0022*/ 	.short	0x001c
        /*0024*/ 	.byte	0x00, 0xf0, 0x11, 0x00


	//----- nvinfo : EIATTR_KPARAM_INFO
	.align		4
.L_11:
        /*0028*/ 	.byte	0x04, 0x17
        /*002a*/ 	.short	(.L_13 - .L_12)
.L_12:
        /*002c*/ 	.word	0x00000000
        /*0030*/ 	.short	0x0004
        /*0032*/ 	.short	0x0018
        /*0034*/ 	.byte	0x00, 0xf0, 0x11, 0x00


	//----- nvinfo : EIATTR_KPARAM_INFO
	.align		4
.L_13:
        /*0038*/ 	.byte	0x04, 0x17
        /*003a*/ 	.short	(.L_15 - .L_14)
.L_14:
        /*003c*/ 	.word	0x00000000
        /*0040*/ 	.short	0x0003
        /*0042*/ 	.short	0x0014
        /*0044*/ 	.byte	0x00, 0xf0, 0x11, 0x00


	//----- nvinfo : EIATTR_KPARAM_INFO
	.align		4
.L_15:
        /*0048*/ 	.byte	0x04, 0x17
        /*004a*/ 	.short	(.L_17 - .L_16)
.L_16:
        /*004c*/ 	.word	0x00000000
        /*0050*/ 	.short	0x0002
        /*0052*/ 	.short	0x0010
        /*0054*/ 	.byte	0x00, 0xf0, 0x11, 0x00


	//----- nvinfo : EIATTR_KPARAM_INFO
	.align		4
.L_17:
        /*0058*/ 	.byte	0x04, 0x17
        /*005a*/ 	.short	(.L_19 - .L_18)
.L_18:
        /*005c*/ 	.word	0x00000000
        /*0060*/ 	.short	0x0001
        /*0062*/ 	.short	0x0008
        /*0064*/ 	.byte	0x00, 0xf5, 0x21, 0x00


	//----- nvinfo : EIATTR_KPARAM_INFO
	.align		4
.L_19:
        /*0068*/ 	.byte	0x04, 0x17
        /*006a*/ 	.short	(.L_21 - .L_20)
.L_20:
        /*006c*/ 	.word	0x00000000
        /*0070*/ 	.short	0x0000
        /*0072*/ 	.short	0x0000
        /*0074*/ 	.byte	0x00, 0xf5, 0x21, 0x00


	//----- nvinfo : EIATTR_SPARSE_MMA_MASK
	.align		4
.L_21:
        /*0078*/ 	.byte	0x03, 0x50
        /*007a*/ 	.short	0x0000


	//----- nvinfo : EIATTR_MAXREG_COUNT
	.align		4
        /*007c*/ 	.byte	0x03, 0x1b
        /*007e*/ 	.short	0x00ff


	//----- nvinfo : EIATTR_MERCURY_ISA_VERSION
	.align		4
        /*0080*/ 	.byte	0x03, 0x5f
        /*0082*/ 	.short	0x0101


	//----- nvinfo : EIATTR_VRC_CTA_INIT_COUNT
	.align		4
        /*0084*/ 	.byte	0x02, 0x4a
	.zero		1
	.zero		1


	//----- nvinfo : EIATTR_EXIT_INSTR_OFFSETS
	.align		4
        /*0088*/ 	.byte	0x04, 0x1c
        /*008a*/ 	.short	(.L_23 - .L_22)


	//   ....[0]....
.L_22:
        /*008c*/ 	.word	0x000000a0


	//   ....[1]....
        /*0090*/ 	.word	0x00000550


	//----- nvinfo : EIATTR_CBANK_PARAM_SIZE
	.align		4
.L_23:
        /*0094*/ 	.byte	0x03, 0x19
        /*0096*/ 	.short	0x0024


	//----- nvinfo : EIATTR_PARAM_CBANK
	.align		4
        /*0098*/ 	.byte	0x04, 0x0a
        /*009a*/ 	.short	(.L_25 - .L_24)
	.align		4
.L_24:
        /*009c*/ 	.word	index@(.nv.constant0._Z36generate_anchors_single_level_kernelPKfPfiiiii)
        /*00a0*/ 	.short	0x0380
        /*00a2*/ 	.short	0x0024


	//----- nvinfo : EIATTR_SW_WAR
	.align		4
.L_25:
        /*00a4*/ 	.byte	0x04, 0x36
        /*00a6*/ 	.short	(.L_27 - .L_26)
.L_26:
        /*00a8*/ 	.word	0x00000008
.L_27:


//--------------------- .nv.callgraph             --------------------------
	.section	.nv.callgraph,"",@"SHT_CUDA_CALLGRAPH"
	.align	4
	.sectionentsize	8
	.align		4
        /*0000*/ 	.word	0x00000000
	.align		4
        /*0004*/ 	.word	0xffffffff
	.align		4
        /*0008*/ 	.word	0x00000000
	.align		4
        /*000c*/ 	.word	0xfffffffe
	.align		4
        /*0010*/ 	.word	0x00000000
	.align		4
        /*0014*/ 	.word	0xfffffffd
	.align		4
        /*0018*/ 	.word	0x00000000
	.align		4
        /*001c*/ 	.word	0xfffffffc


//--------------------- .text._Z36generate_anchors_single_level_kernelPKfPfiiiii --------------------------
	.section	.text._Z36generate_anchors_single_level_kernelPKfPfiiiii,"ax",@progbits
	.align	128
        .global         _Z36generate_anchors_single_level_kernelPKfPfiiiii
        .type           _Z36generate_anchors_single_level_kernelPKfPfiiiii,@function
        .size           _Z36generate_anchors_single_level_kernelPKfPfiiiii,(.L_x_1 - _Z36generate_anchors_single_level_kernelPKfPfiiiii)
        .other          _Z36generate_anchors_single_level_kernelPKfPfiiiii,@"STO_CUDA_ENTRY STV_DEFAULT"
_Z36generate_anchors_single_level_kernelPKfPfiiiii:
.text._Z36generate_anchors_single_level_kernelPKfPfiiiii:
[----:B------:R-:W-:Y:S01]  /*0000*/  LDC R1, c[0x0][0x37c] ;  /* 0x0000df00ff017b82 */ /* 0x000fe20000000800 */
[----:B------:R-:W0:Y:S07]  /*0010*/  S2R R5, SR_TID.X ;  /* 0x0000000000057919 */ /* 0x000e2e0000002100 */
[----:B------:R-:W1:Y:S08]  /*0020*/  LDC.64 R2, c[0x0][0x390] ;  /* 0x0000e400ff027b82 */ /* 0x000e700000000a00 */
[----:B------:R-:W0:Y:S08]  /*0030*/  S2UR UR4, SR_CTAID.X ;  /* 0x00000000000479c3 */ /* 0x000e300000002500 */
[----:B------:R-:W0:Y:S08]  /*0040*/  LDC R0, c[0x0][0x360] ;  /* 0x0000d800ff007b82 */ /* 0x000e300000000800 */
[----:B------:R-:W2:Y:S01]  /*0050*/  LDC R7, c[0x0][0x3a0] ;  /* 0x0000e800ff077b82 */ /* 0x000ea20000000800 */
[----:B-1----:R-:W-:-:S02]  /*0060*/  IMAD R2, R3, R2, RZ ;  /* 0x0000000203027224 */ /* 0x002fc400078e02ff */
[----:B0-----:R-:W-:Y:S02]  /*0070*/  IMAD R0, R0, UR4, R5 ;  /* 0x0000000400007c24 */ /* 0x001fe4000f8e0205 */
[----:B--2---:R-:W-:-:S05]  /*0080*/  IMAD R5, R2, R7, RZ ;  /* 0x0000000702057224 */ /* 0x004fca00078e02ff */
[----:B------:R-:W-:-:S13]  /*0090*/  ISETP.GE.AND P0, PT, R0, R5, PT ;  /* 0x000000050000720c */ /* 0x000fda0003f06270 */
[----:B------:R-:W-:Y:S05]  /*00a0*/  @P0 EXIT ;  /* 0x000000000000094d */ /* 0x000fea0003800000 */
[----:B------:R-:W-:Y:S01]  /*00b0*/  IABS R9, R7 ;  /* 0x0000000700097213 */ /* 0x000fe20000000000 */
[----:B------:R-:W0:Y:S03]  /*00c0*/  LDCU.64 UR4, c[0x0][0x358] ;  /* 0x00006b00ff0477ac */ /* 0x000e260008000a00 */
[----:B------:R-:W1:Y:S01]  /*00d0*/  I2F.RP R2, R9 ;  /* 0x0000000900027306 */ /* 0x000e620000209400 */
[----:B------:R-:W2:Y:S07]  /*00e0*/  LDCU.64 UR6, c[0x0][0x398] ;  /* 0x00007300ff0677ac */ /* 0x000eae0008000a00 */
[----:B-1----:R-:W1:Y:S02]  /*00f0*/  MUFU.RCP R2, R2 ;  /* 0x0000000200027308 */ /* 0x002e640000001000 */
[----:B-1----:R-:W-:-:S06]  /*0100*/  IADD3 R4, PT, PT, R2, 0xffffffe, RZ ;  /* 0x0ffffffe02047810 */ /* 0x002fcc0007ffe0ff */
[----:B------:R1:W3:Y:S02]  /*0110*/  F2I.FTZ.U32.TRUNC.NTZ R5, R4 ;  /* 0x0000000400057305 */ /* 0x0002e4000021f000 */
[----:B-1----:R-:W-:Y:S02]  /*0120*/  HFMA2 R4, -RZ, RZ, 0, 0 ;  /* 0x00000000ff047431 */ /* 0x002fe400000001ff */
[----:B---3--:R-:W-:-:S04]  /*0130*/  IMAD.MOV R6, RZ, RZ, -R5 ;  /* 0x000000ffff067224 */ /* 0x008fc800078e0a05 */
[----:B------:R-:W-:Y:S01]  /*0140*/  IMAD R11, R6, R9, RZ ;  /* 0x00000009060b7224 */ /* 0x000fe200078e02ff */
[----:B------:R-:W-:-:S03]  /*0150*/  IABS R6, R0 ;  /* 0x0000000000067213 */ /* 0x000fc60000000000 */
[----:B------:R-:W-:-:S06]  /*0160*/  IMAD.HI.U32 R5, R5, R11, R4 ;  /* 0x0000000b05057227 */ /* 0x000fcc00078e0004 */
[----:B------:R-:W-:Y:S02]  /*0170*/  IMAD.HI.U32 R10, R5, R6, RZ ;  /* 0x00000006050a7227 */ /* 0x000fe400078e00ff */
[----:B------:R-:W1:Y:S02]  /*0180*/  LDC.64 R4, c[0x0][0x380] ;  /* 0x0000e000ff047b82 */ /* 0x000e640000000a00 */
[----:B------:R-:W-:-:S04]  /*0190*/  IMAD.MOV R2, RZ, RZ, -R10 ;  /* 0x000000ffff027224 */ /* 0x000fc800078e0a0a */
[----:B------:R-:W-:-:S05]  /*01a0*/  IMAD R2, R9, R2, R6 ;  /* 0x0000000209027224 */ /* 0x000fca00078e0206 */
[----:B------:R-:W-:-:S13]  /*01b0*/  ISETP.GT.U32.AND P2, PT, R9, R2, PT ;  /* 0x000000020900720c */ /* 0x000fda0003f44070 */
[-C--:B------:R-:W-:Y:S01]  /*01c0*/  @!P2 IADD3 R2, PT, PT, R2, -R9.reuse, RZ ;  /* 0x800000090202a210 */ /* 0x080fe20007ffe0ff */
[----:B------:R-:W-:Y:S01]  /*01d0*/  @!P2 VIADD R10, R10, 0x1 ;  /* 0x000000010a0aa836 */ /* 0x000fe20000000000 */
[----:B------:R-:W-:Y:S02]  /*01e0*/  ISETP.NE.AND P2, PT, R7, RZ, PT ;  /* 0x000000ff0700720c */ /* 0x000fe40003f45270 */
[----:B------:R-:W-:Y:S02]  /*01f0*/  ISETP.GE.U32.AND P0, PT, R2, R9, PT ;  /* 0x000000090200720c */ /* 0x000fe40003f06070 */
[----:B------:R-:W-:-:S04]  /*0200*/  LOP3.LUT R2, R0, R7, RZ, 0x3c, !PT ;  /* 0x0000000700027212 */ /* 0x000fc800078e3cff */
[----:B------:R-:W-:-:S07]  /*0210*/  ISETP.GE.AND P1, PT, R2, RZ, PT ;  /* 0x000000ff0200720c */ /* 0x000fce0003f26270 */
[----:B------:R-:W-:-:S06]  /*0220*/  @P0 IADD3 R10, PT, PT, R10, 0x1, RZ ;  /* 0x000000010a0a0810 */ /* 0x000fcc0007ffe0ff */
[----:B------:R-:W-:Y:S01]  /*0230*/  @!P1 IMAD.MOV R10, RZ, RZ, -R10 ;  /* 0x000000ffff0a9224 */ /* 0x000fe200078e0a0a */
[----:B------:R-:W-:-:S04]  /*0240*/  @!P2 LOP3.LUT R10, RZ, R7, RZ, 0x33, !PT ;  /* 0x00000007ff0aa212 */ /* 0x000fc800078e33ff */
[----:B------:R-:W-:-:S05]  /*0250*/  IADD3 R2, PT, PT, -R10, RZ, RZ ;  /* 0x000000ff0a027210 */ /* 0x000fca0007ffe1ff */
[----:B------:R-:W-:-:S04]  /*0260*/  IMAD R7, R7, R2, R0 ;  /* 0x0000000207077224 */ /* 0x000fc800078e0200 */
[----:B------:R-:W-:-:S04]  /*0270*/  IMAD.SHL.U32 R7, R7, 0x4, RZ ;  /* 0x0000000407077824 */ /* 0x000fc800078e00ff */
[----:B-1----:R-:W-:-:S05]  /*0280*/  IMAD.WIDE R4, R7, 0x4, R4 ;  /* 0x0000000407047825 */ /* 0x002fca00078e0204 */
[----:B0-----:R-:W3:Y:S04]  /*0290*/  LDG.E R8, desc[UR4][R4.64+0x4] ;  /* 0x0000040404087981 */ /* 0x001ee8000c1e1900 */
[----:B------:R-:W4:Y:S04]  /*02a0*/  LDG.E R6, desc[UR4][R4.64+0xc] ;  /* 0x00000c0404067981 */ /* 0x000f28000c1e1900 */
[----:B------:R-:W5:Y:S04]  /*02b0*/  LDG.E R2, desc[UR4][R4.64] ;  /* 0x0000000404027981 */ /* 0x000f68000c1e1900 */
[----:B------:R0:W5:Y:S01]  /*02c0*/  LDG.E R7, desc[UR4][R4.64+0x8] ;  /* 0x0000080404077981 */ /* 0x000162000c1e1900 */
[----:B------:R-:W-:-:S04]  /*02d0*/  IABS R11, R3 ;  /* 0x00000003000b7213 */ /* 0x000fc80000000000 */
[----:B------:R-:W1:Y:S01]  /*02e0*/  I2F.RP R9, R11 ;  /* 0x0000000b00097306 */ /* 0x000e620000209400 */
[----:B0-----:R-:W-:-:S07]  /*02f0*/  IABS R4, R10 ;  /* 0x0000000a00047213 */ /* 0x001fce0000000000 */
[----:B-1----:R-:W0:Y:S02]  /*0300*/  MUFU.RCP R9, R9 ;  /* 0x0000000900097308 */ /* 0x002e240000001000 */
[----:B0-----:R-:W-:-:S06]  /*0310*/  IADD3 R12, PT, PT, R9, 0xffffffe, RZ ;  /* 0x0ffffffe090c7810 */ /* 0x001fcc0007ffe0ff */
[----:B------:R0:W1:Y:S02]  /*0320*/  F2I.FTZ.U32.TRUNC.NTZ R13, R12 ;  /* 0x0000000c000d7305 */ /* 0x000064000021f000 */
[----:B0-----:R-:W-:Y:S01]  /*0330*/  MOV R12, RZ ;  /* 0x000000ff000c7202 */ /* 0x001fe20000000f00 */
[----:B-1----:R-:W-:-:S04]  /*0340*/  IMAD.MOV R14, RZ, RZ, -R13 ;  /* 0x000000ffff0e7224 */ /* 0x002fc800078e0a0d */
[----:B------:R-:W-:-:S04]  /*0350*/  IMAD R15, R14, R11, RZ ;  /* 0x0000000b0e0f7224 */ /* 0x000fc800078e02ff */
[----:B------:R-:W-:-:S06]  /*0360*/  IMAD.HI.U32 R13, R13, R15, R12 ;  /* 0x0000000f0d0d7227 */ /* 0x000fcc00078e000c */
[----:B------:R-:W-:-:S04]  /*0370*/  IMAD.HI.U32 R13, R13, R4, RZ ;  /* 0x000000040d0d7227 */ /* 0x000fc800078e00ff */
        /* <DEDUP_REMOVED lines=8> */
[----:B------:R-:W-:Y:S02]  /*0400*/  ISETP.GE.AND P1, PT, R4, RZ, PT ;  /* 0x000000ff0400720c */ /* 0x000fe40003f26270 */
[----:B------:R-:W0:Y:S05]  /*0410*/  LDC.64 R4, c[0x0][0x388] ;  /* 0x0000e200ff047b82 */ /* 0x000e2a0000000a00 */
[----:B------:R-:W-:-:S06]  /*0420*/  @P0 IADD3 R13, PT, PT, R13, 0x1, RZ ;  /* 0x000000010d0d0810 */ /* 0x000fcc0007ffe0ff */
[----:B------:R-:W-:Y:S01]  /*0430*/  @!P1 IMAD.MOV R13, RZ, RZ, -R13 ;  /* 0x000000ffff0d9224 */ /* 0x000fe200078e0a0d */
[----:B------:R-:W-:-:S04]  /*0440*/  @!P2 LOP3.LUT R13, RZ, R3, RZ, 0x33, !PT ;  /* 0x00000003ff0da212 */ /* 0x000fc800078e33ff */
[C---:B------:R-:W-:Y:S01]  /*0450*/  IADD3 R9, PT, PT, -R13.reuse, RZ, RZ ;  /* 0x000000ff0d097210 */ /* 0x040fe20007ffe1ff */
[----:B--2---:R-:W-:-:S04]  /*0460*/  IMAD R13, R13, UR6, RZ ;  /* 0x000000060d0d7c24 */ /* 0x004fc8000f8e02ff */
[----:B------:R-:W-:Y:S01]  /*0470*/  IMAD R3, R3, R9, R10 ;  /* 0x0000000903037224 */ /* 0x000fe200078e020a */
[----:B------:R-:W-:Y:S02]  /*0480*/  SHF.L.U32 R9, R0, 0x2, RZ ;  /* 0x0000000200097819 */ /* 0x000fe400000006ff */
[----:B------:R-:W-:Y:S01]  /*0490*/  I2FP.F32.S32 R13, R13 ;  /* 0x0000000d000d7245 */ /* 0x000fe20000201400 */
[----:B------:R-:W-:Y:S02]  /*04a0*/  IMAD R3, R3, UR7, RZ ;  /* 0x0000000703037c24 */ /* 0x000fe4000f8e02ff */
[----:B0-----:R-:W-:-:S03]  /*04b0*/  IMAD.WIDE R4, R9, 0x4, R4 ;  /* 0x0000000409047825 */ /* 0x001fc600078e0204 */
[----:B------:R-:W-:Y:S01]  /*04c0*/  I2FP.F32.S32 R3, R3 ;  /* 0x0000000300037245 */ /* 0x000fe20000201400 */
[C---:B---3--:R-:W-:Y:S01]  /*04d0*/  FADD R11, R13.reuse, R8 ;  /* 0x000000080d0b7221 */ /* 0x048fe20000000000 */
[----:B----4-:R-:W-:-:S04]  /*04e0*/  FADD R13, R13, R6 ;  /* 0x000000060d0d7221 */ /* 0x010fc80000000000 */
[----:B------:R-:W-:Y:S01]  /*04f0*/  STG.E desc[UR4][R4.64+0x4], R11 ;  /* 0x0000040b04007986 */ /* 0x000fe2000c101904 */
[----:B-----5:R-:W-:-:S03]  /*0500*/  FADD R9, R3, R2 ;  /* 0x0000000203097221 */ /* 0x020fc60000000000 */
[----:B------:R-:W-:Y:S01]  /*0510*/  STG.E desc[UR4][R4.64+0xc], R13 ;  /* 0x00000c0d04007986 */ /* 0x000fe2000c101904 */
[----:B------:R-:W-:-:S03]  /*0520*/  FADD R7, R3, R7 ;  /* 0x0000000703077221 */ /* 0x000fc60000000000 */
[----:B------:R-:W-:Y:S04]  /*0530*/  STG.E desc[UR4][R4.64], R9 ;  /* 0x0000000904007986 */ /* 0x000fe8000c101904 */
[----:B------:R-:W-:Y:S01]  /*0540*/  STG.E desc[UR4][R4.64+0x8], R7 ;  /* 0x0000080704007986 */ /* 0x000fe2000c101904 */
[----:B------:R-:W-:Y:S05]  /*0550*/  EXIT ;  /* 0x000000000000794d */ /* 0x000fea0003800000 */
.L_x_0:
[----:B------:R-:W-:-:S00]  /*0560*/  BRA `(.L_x_0) ;  /* 0xfffffffc00fc7947 */ /* 0x000fc0000383ffff */
[----:B------:R-:W-:-:S00]  /*0570*/  NOP ;  /* 0x0000000000007918 */ /* 0x000fc00000000000 */
        /* <DEDUP_REMOVED lines=8> */
.L_x_1:


//--------------------- .nv.shared.reserved.0     --------------------------
	.section	.nv.shared.reserved.0,"aw",@nobits
	.weak		__nv_reservedSMEM_offset_0_alias
	.size		__nv_reservedSMEM_offset_0_alias, 0, 64
	.other		__nv_reservedSMEM_offset_0_alias,@"STO_CUDA_RESERVED_SHARED STV_DEFAULT"
__nv_reservedSMEM_offset_0_alias:
	.zero		0
	.zero		64


//--------------------- .nv.constant0._Z36generate_anchors_single_level_kernelPKfPfiiiii --------------------------
	.section	.nv.constant0._Z36generate_anchors_single_level_kernelPKfPfiiiii,"a",@progbits
	.sectionflags	@""
	.align	4
.nv.constant0._Z36generate_anchors_single_level_kernelPKfPfiiiii:
	.zero		932


//--------------------- SYMBOLS --------------------------

	.type		.nv.reservedSmem.offset0,@object
	.size		.nv.reservedSmem.offset0,0x4
